//
// Generated by NVIDIA NVVM Compiler
//
// Compiler Build ID: CL-36424714
// Cuda compilation tools, release 13.0, V13.0.88
// Based on NVVM 20.0.0
//

.version 9.0
.target sm_100
.address_size 64

	// .globl	_Z11convolutionIiEvPT_S1_iS1_i
.extern .func  (.param .b32 func_retval0) vprintf
(
	.param .b64 vprintf_param_0,
	.param .b64 vprintf_param_1
)
;
// _ZZ11convolutionIiEvPT_S1_iS1_iE7in_tile has been demoted
// _ZZ11convolutionIiEvPT_S1_iS1_iE6k_tile has been demoted
.global .align 1 .b8 $str[20] = {67, 111, 108, 32, 61, 32, 32, 37, 100, 44, 32, 114, 111, 119, 32, 61, 32, 37, 100};

.visible .entry _Z11convolutionIiEvPT_S1_iS1_i(
	.param .u64 .ptr .align 1 _Z11convolutionIiEvPT_S1_iS1_i_param_0,
	.param .u64 .ptr .align 1 _Z11convolutionIiEvPT_S1_iS1_i_param_1,
	.param .u32 _Z11convolutionIiEvPT_S1_iS1_i_param_2,
	.param .u64 .ptr .align 1 _Z11convolutionIiEvPT_S1_iS1_i_param_3,
	.param .u32 _Z11convolutionIiEvPT_S1_iS1_i_param_4
)
{
	.local .align 8 .b8 	__local_depot0[8];
	.reg .b64 	%SP;
	.reg .b64 	%SPL;
	.reg .pred 	%p<4>;
	.reg .b32 	%r<32>;
	.reg .b64 	%rd<17>;
	// demoted variable
	.shared .align 4 .b8 _ZZ11convolutionIiEvPT_S1_iS1_iE7in_tile[64];
	// demoted variable
	.shared .align 4 .b8 _ZZ11convolutionIiEvPT_S1_iS1_iE6k_tile[36];
	mov.u64 	%SPL, __local_depot0;
	cvta.local.u64 	%SP, %SPL;
	ld.param.u64 	%rd1, [_Z11convolutionIiEvPT_S1_iS1_i_param_0];
	ld.param.u64 	%rd2, [_Z11convolutionIiEvPT_S1_iS1_i_param_1];
	ld.param.u32 	%r7, [_Z11convolutionIiEvPT_S1_iS1_i_param_2];
	ld.param.u64 	%rd3, [_Z11convolutionIiEvPT_S1_iS1_i_param_3];
	ld.param.u32 	%r6, [_Z11convolutionIiEvPT_S1_iS1_i_param_4];
	mov.u32 	%r1, %tid.x;
	mov.u32 	%r8, %ntid.x;
	shl.b32 	%r9, %r8, 2;
	add.s32 	%r2, %r9, %r1;
	mov.u32 	%r3, %tid.y;
	mov.u32 	%r10, %ntid.y;
	shl.b32 	%r11, %r10, 2;
	add.s32 	%r12, %r11, %r3;
	max.s32 	%r13, %r2, %r12;
	setp.ge.s32 	%p1, %r13, %r7;
	@%p1 bra 	$L__BB0_2;
	cvta.to.global.u64 	%rd4, %rd1;
	mad.lo.s32 	%r14, %r7, %r2, %r12;
	mul.wide.u32 	%rd5, %r14, 4;
	add.s64 	%rd6, %rd4, %rd5;
	ld.global.u32 	%r15, [%rd6];
	shl.b32 	%r16, %r3, 4;
	mov.u32 	%r17, _ZZ11convolutionIiEvPT_S1_iS1_iE7in_tile;
	add.s32 	%r18, %r17, %r16;
	shl.b32 	%r19, %r1, 2;
	add.s32 	%r20, %r18, %r19;
	st.shared.u32 	[%r20], %r15;
$L__BB0_2:
	mul.lo.s32 	%r21, %r6, %r6;
	setp.ge.u32 	%p2, %r1, %r21;
	@%p2 bra 	$L__BB0_4;
	cvta.to.global.u64 	%rd7, %rd3;
	mul.wide.u32 	%rd8, %r1, 4;
	add.s64 	%rd9, %rd7, %rd8;
	ld.global.u32 	%r22, [%rd9];
	shl.b32 	%r23, %r1, 2;
	mov.u32 	%r24, _ZZ11convolutionIiEvPT_S1_iS1_iE6k_tile;
	add.s32 	%r25, %r24, %r23;
	st.shared.u32 	[%r25], %r22;
$L__BB0_4:
	bar.sync 	0;
	sub.s32 	%r26, 5, %r6;
	max.u32 	%r27, %r3, %r1;
	setp.ge.u32 	%p3, %r27, %r26;
	@%p3 bra 	$L__BB0_6;
	mad.lo.s32 	%r28, %r7, %r2, %r12;
	cvta.to.global.u64 	%rd10, %rd2;
	mul.wide.s32 	%rd11, %r28, 4;
	add.s64 	%rd12, %rd10, %rd11;
	mov.b32 	%r29, 5;
	st.global.u32 	[%rd12], %r29;
	add.u64 	%rd13, %SP, 0;
	add.u64 	%rd14, %SPL, 0;
	st.local.v2.u32 	[%rd14], {%r2, %r12};
	mov.u64 	%rd15, $str;
	cvta.global.u64 	%rd16, %rd15;
	{ // callseq 0, 0
	.param .b64 param0;
	st.param.b64 	[param0], %rd16;
	.param .b64 param1;
	st.param.b64 	[param1], %rd13;
	.param .b32 retval0;
	call.uni (retval0), 
	vprintf, 
	(
	param0, 
	param1
	);
	ld.param.b32 	%r30, [retval0];
	} // callseq 0
$L__BB0_6:
	ret;

}


// ===== COMPILED SASS (sm_100) =====

	.target	sm_100

	.elftype	@"ET_EXEC"


//--------------------- .note.nv.tkinfo           --------------------------
	.section	.note.nv.tkinfo,"",@"SHT_NOTE"
	.sectionflags	@"SHF_NOTE_NV_TKINFO"
	.tkinfo
        /*0018*/ 	.word	0x00000002
        /*0030*/ 	.string	""
        /*0030*/ 	.string	"ptxas"
        /*0030*/ 	.string	"Cuda compilation tools, release 13.0, V13.0.88"
        /*0030*/ 	.string	"Build cuda_13.0.r13.0/compiler.36424714_0"
        /*0030*/ 	.string	"-arch sm_100 -m 64 "



//--------------------- .note.nv.cuinfo           --------------------------
	.section	.note.nv.cuinfo,"",@"SHT_NOTE"
	.sectionflags	@"SHF_NOTE_NV_CUINFO"
        /*0018*/ 	.short	0x0002
        /*001a*/ 	.short	0x0064
        /*001c*/ 	.short	0x0082
	.zero		2


//--------------------- .nv.info                  --------------------------
	.section	.nv.info,"",@"SHT_CUDA_INFO"
	.align	4


	//----- nvinfo : EIATTR_REGCOUNT
	.align		4
        /*0000*/ 	.byte	0x04, 0x2f
        /*0002*/ 	.short	(.L_2 - .L_1)
	.align		4
.L_1:
        /*0004*/ 	.word	index@(_Z11convolutionIiEvPT_S1_iS1_i)
        /*0008*/ 	.word	0x00000018


	//----- nvinfo : EIATTR_FRAME_SIZE
	.align		4
.L_2:
        /*000c*/ 	.byte	0x04, 0x11
        /*000e*/ 	.short	(.L_4 - .L_3)
	.align		4
.L_3:
        /*0010*/ 	.word	index@(_Z11convolutionIiEvPT_S1_iS1_i)
        /*0014*/ 	.word	0x00000008


	//----- nvinfo : EIATTR_MIN_STACK_SIZE
	.align		4
.L_4:
        /*0018*/ 	.byte	0x04, 0x12
        /*001a*/ 	.short	(.L_6 - .L_5)
	.align		4
.L_5:
        /*001c*/ 	.word	index@(_Z11convolutionIiEvPT_S1_iS1_i)
        /*0020*/ 	.word	0x00000008
.L_6:


//--------------------- .nv.compat                --------------------------
	.section	.nv.compat,"",@"SHT_CUDA_COMPAT_INFO"
	.align	4
        /*0000*/ 	.byte	0x02, 0x09, 0x00, 0x00, 0x02, 0x02, 0x01, 0x00, 0x02, 0x05, 0x05, 0x00, 0x03, 0x07, 0x01, 0x01
        /*0010*/ 	.byte	0x02, 0x03, 0x00, 0x00, 0x02, 0x06, 0x01, 0x00, 0x04, 0x0b, 0x08, 0x00, 0x09, 0x00, 0x00, 0x00
        /*0020*/ 	.byte	0x00, 0x00, 0x00, 0x00


//--------------------- .nv.info._Z11convolutionIiEvPT_S1_iS1_i --------------------------
	.section	.nv.info._Z11convolutionIiEvPT_S1_iS1_i,"",@"SHT_CUDA_INFO"
	.sectionflags	@""
	.align	4


	//----- nvinfo : EIATTR_CUDA_API_VERSION
	.align		4
        /*0000*/ 	.byte	0x04, 0x37
        /*0002*/ 	.short	(.L_8 - .L_7)
.L_7:
        /*0004*/ 	.word	0x00000082


	//----- nvinfo : EIATTR_KPARAM_INFO
	.align		4
.L_8:
        /*0008*/ 	.byte	0x04, 0x17
        /*000a*/ 	.short	(.L_10 - .L_9)
.L_9:
        /*000c*/ 	.word	0x00000000
        /*0010*/ 	.short	0x0004
        /*0012*/ 	.short	0x0020
        /*0014*/ 	.byte	0x00, 0xf0, 0x11, 0x00


	//----- nvinfo : EIATTR_KPARAM_INFO
	.align		4
.L_10:
        /*0018*/ 	.byte	0x04, 0x17
        /*001a*/ 	.short	(.L_12 - .L_11)
.L_11:
        /*001c*/ 	.word	0x00000000
        /*0020*/ 	.short	0x0003
        /*0022*/ 	.short	0x0018
        /*0024*/ 	.byte	0x00, 0xf5, 0x21, 0x00


	//----- nvinfo : EIATTR_KPARAM_INFO
	.align		4
.L_12:
        /*0028*/ 	.byte	0x04, 0x17
        /*002a*/ 	.short	(.L_14 - .L_13)
.L_13:
        /*002c*/ 	.word	0x00000000
        /*0030*/ 	.short	0x0002
        /*0032*/ 	.short	0x0010
        /*0034*/ 	.byte	0x00, 0xf0, 0x11, 0x00


	//----- nvinfo : EIATTR_KPARAM_INFO
	.align		4
.L_14:
        /*0038*/ 	.byte	0x04, 0x17
        /*003a*/ 	.short	(.L_16 - .L_15)
.L_15:
        /*003c*/ 	.word	0x00000000
        /*0040*/ 	.short	0x0001
        /*0042*/ 	.short	0x0008
        /*0044*/ 	.byte	0x00, 0xf5, 0x21, 0x00


	//----- nvinfo : EIATTR_KPARAM_INFO
	.align		4
.L_16:
        /*0048*/ 	.byte	0x04, 0x17
        /*004a*/ 	.short	(.L_18 - .L_17)
.L_17:
        /*004c*/ 	.word	0x00000000
        /*0050*/ 	.short	0x0000
        /*0052*/ 	.short	0x0000
        /*0054*/ 	.byte	0x00, 0xf5, 0x21, 0x00


	//----- nvinfo : EIATTR_SPARSE_MMA_MASK
	.align		4
.L_18:
        /*0058*/ 	.byte	0x03, 0x50
        /*005a*/ 	.short	0x0000


	//----- nvinfo : EIATTR_MAXREG_COUNT
	.align		4
        /*005c*/ 	.byte	0x03, 0x1b
        /*005e*/ 	.short	0x00ff


	//----- nvinfo : EIATTR_NUM_BARRIERS
	.align		4
        /*0060*/ 	.byte	0x02, 0x4c
        /*0062*/ 	.byte	0x01
	.zero		1


	//----- nvinfo : EIATTR_EXTERNS
	.align		4
        /*0064*/ 	.byte	0x04, 0x0f
        /*0066*/ 	.short	(.L_20 - .L_19)


	//   ....[0]....
	.align		4
.L_19:
        /*0068*/ 	.word	index@(vprintf)


	//----- nvinfo : EIATTR_MERCURY_ISA_VERSION
	.align		4
.L_20:
        /*006c*/ 	.byte	0x03, 0x5f
        /*006e*/ 	.short	0x0101


	//----- nvinfo : EIATTR_VRC_CTA_INIT_COUNT
	.align		4
        /*0070*/ 	.byte	0x02, 0x4a
	.zero		1
	.zero		1


	//----- nvinfo : EIATTR_SYSCALL_OFFSETS
	.align		4
        /*0074*/ 	.byte	0x04, 0x46
        /*0076*/ 	.short	(.L_22 - .L_21)


	//   ....[0]....
.L_21:
        /*0078*/ 	.word	0x00000370


	//----- nvinfo : EIATTR_EXIT_INSTR_OFFSETS
	.align		4
.L_22:
        /*007c*/ 	.byte	0x04, 0x1c
        /*007e*/ 	.short	(.L_24 - .L_23)


	//   ....[0]....
.L_23:
        /*0080*/ 	.word	0x000002a0


	//   ....[1]....
        /*0084*/ 	.word	0x00000380


	//----- nvinfo : EIATTR_CRS_STACK_SIZE
	.align		4
.L_24:
        /*0088*/ 	.byte	0x04, 0x1e
        /*008a*/ 	.short	(.L_26 - .L_25)
.L_25:
        /*008c*/ 	.word	0x00000000


	//----- nvinfo : EIATTR_CBANK_PARAM_SIZE
	.align		4
.L_26:
        /*0090*/ 	.byte	0x03, 0x19
        /*0092*/ 	.short	0x0024


	//----- nvinfo : EIATTR_PARAM_CBANK
	.align		4
        /*0094*/ 	.byte	0x04, 0x0a
        /*0096*/ 	.short	(.L_28 - .L_27)
	.align		4
.L_27:
        /*0098*/ 	.word	index@(.nv.constant0._Z11convolutionIiEvPT_S1_iS1_i)
        /*009c*/ 	.short	0x0380
        /*009e*/ 	.short	0x0024


	//----- nvinfo : EIATTR_SW_WAR
	.align		4
.L_28:
        /*00a0*/ 	.byte	0x04, 0x36
        /*00a2*/ 	.short	(.L_30 - .L_29)
.L_29:
        /*00a4*/ 	.word	0x00000008
.L_30:


//--------------------- .nv.callgraph             --------------------------
	.section	.nv.callgraph,"",@"SHT_CUDA_CALLGRAPH"
	.align	4
	.sectionentsize	8
	.align		4
        /*0000*/ 	.word	0x00000000
	.align		4
        /*0004*/ 	.word	0xffffffff
	.align		4
        /*0008*/ 	.word	index@(_Z11convolutionIiEvPT_S1_iS1_i)
	.align		4
        /*000c*/ 	.word	index@(vprintf)
	.align		4
        /*0010*/ 	.word	0x00000000
	.align		4
        /*0014*/ 	.word	0xfffffffe
	.align		4
        /*0018*/ 	.word	0x00000000
	.align		4
        /*001c*/ 	.word	0xfffffffd
	.align		4
        /*0020*/ 	.word	0x00000000
	.align		4
        /*0024*/ 	.word	0xfffffffc


//--------------------- .nv.constant4             --------------------------
	.section	.nv.constant4,"a",@progbits
	.align	8
	.align		8
.nv.constant4:
        /*0000*/ 	.dword	vprintf
	.align		8
        /*0008*/ 	.dword	$str


//--------------------- .text._Z11convolutionIiEvPT_S1_iS1_i --------------------------
	.section	.text._Z11convolutionIiEvPT_S1_iS1_i,"ax",@progbits
	.align	128
        .global         _Z11convolutionIiEvPT_S1_iS1_i
        .type           _Z11convolutionIiEvPT_S1_iS1_i,@function
        .size           _Z11convolutionIiEvPT_S1_iS1_i,(.L_x_2 - _Z11convolutionIiEvPT_S1_iS1_i)
        .other          _Z11convolutionIiEvPT_S1_iS1_i,@"STO_CUDA_ENTRY STV_DEFAULT"
_Z11convolutionIiEvPT_S1_iS1_i:
.text._Z11convolutionIiEvPT_S1_iS1_i:
[----:B------:R-:W0:Y:S01]  /*0000*/  LDC R1, c[0x0][0x37c] ;  /* 0x0000df00ff017b82 */ /* 0x000e220000000800 */
[----:B------:R-:W1:Y:S01]  /*0010*/  S2R R11, SR_TID.X ;  /* 0x00000000000b7919 */ /* 0x000e620000002100 */
[----:B------:R-:W2:Y:S06]  /*0020*/  LDCU UR8, c[0x0][0x2fc] ;  /* 0x00005f80ff0877ac */ /* 0x000eac0008000800 */
[----:B------:R-:W1:Y:S01]  /*0030*/  LDC R2, c[0x0][0x360] ;  /* 0x0000d800ff027b82 */ /* 0x000e620000000800 */
[----:B0-----:R-:W-:Y:S01]  /*0040*/  VIADD R1, R1, 0xfffffff8 ;  /* 0xfffffff801017836 */ /* 0x001fe20000000000 */
[----:B------:R-:W0:Y:S01]  /*0050*/  S2R R12, SR_TID.Y ;  /* 0x00000000000c7919 */ /* 0x000e220000002200 */
[----:B------:R-:W3:Y:S01]  /*0060*/  LDCU UR4, c[0x0][0x3a0] ;  /* 0x00007400ff0477ac */ /* 0x000ee20008000800 */
[----:B------:R-:W4:Y:S04]  /*0070*/  LDCU UR9, c[0x0][0x390] ;  /* 0x00007200ff0977ac */ /* 0x000f280008000800 */
[----:B------:R-:W0:Y:S01]  /*0080*/  LDC R3, c[0x0][0x364] ;  /* 0x0000d900ff037b82 */ /* 0x000e220000000800 */
[----:B------:R-:W5:Y:S01]  /*0090*/  LDCU.64 UR6, c[0x0][0x358] ;  /* 0x00006b00ff0677ac */ /* 0x000f620008000a00 */
[----:B---3--:R-:W-:Y:S01]  /*00a0*/  UIMAD UR5, UR4, UR4, URZ ;  /* 0x00000004040572a4 */ /* 0x008fe2000f8e02ff */
[----:B-1----:R-:W-:-:S05]  /*00b0*/  IMAD R2, R2, 0x4, R11 ;  /* 0x0000000402027824 */ /* 0x002fca00078e020b */
[----:B------:R-:W-:Y:S01]  /*00c0*/  ISETP.GE.U32.AND P1, PT, R11, UR5, PT ;  /* 0x000000050b007c0c */ /* 0x000fe2000bf26070 */
[----:B0-----:R-:W-:-:S05]  /*00d0*/  IMAD R3, R3, 0x4, R12 ;  /* 0x0000000403037824 */ /* 0x001fca00078e020c */
[----:B------:R-:W-:-:S04]  /*00e0*/  VIMNMX R0, PT, PT, R2, R3, !PT ;  /* 0x0000000302007248 */ /* 0x000fc80007fe0100 */
[----:B----4-:R-:W-:-:S03]  /*00f0*/  ISETP.GE.AND P0, PT, R0, UR9, PT ;  /* 0x0000000900007c0c */ /* 0x010fc6000bf06270 */
[----:B------:R-:W0:Y:S10]  /*0100*/  @!P1 LDC.64 R6, c[0x0][0x398] ;  /* 0x0000e600ff069b82 */ /* 0x000e340000000a00 */
[----:B------:R-:W1:Y:S01]  /*0110*/  @!P0 LDC.64 R4, c[0x0][0x380] ;  /* 0x0000e000ff048b82 */ /* 0x000e620000000a00 */
[----:B------:R-:W-:-:S02]  /*0120*/  @!P0 IMAD R9, R2, UR9, R3 ;  /* 0x0000000902098c24 */ /* 0x000fc4000f8e0203 */
[----:B0-----:R-:W-:-:S05]  /*0130*/  @!P1 IMAD.WIDE.U32 R6, R11, 0x4, R6 ;  /* 0x000000040b069825 */ /* 0x001fca00078e0006 */
[----:B-----5:R-:W3:Y:S01]  /*0140*/  @!P1 LDG.E R8, desc[UR6][R6.64] ;  /* 0x0000000606089981 */ /* 0x020ee2000c1e1900 */
[----:B-1----:R-:W-:-:S06]  /*0150*/  @!P0 IMAD.WIDE.U32 R4, R9, 0x4, R4 ;  /* 0x0000000409048825 */ /* 0x002fcc00078e0004 */
[----:B------:R0:W4:Y:S01]  /*0160*/  @!P0 LDG.E R4, desc[UR6][R4.64] ;  /* 0x0000000604048981 */ /* 0x000122000c1e1900 */
[----:B------:R-:W1:Y:S01]  /*0170*/  @!P0 S2R R9, SR_CgaCtaId ;  /* 0x0000000000098919 */ /* 0x000e620000008800 */
[----:B------:R-:W5:Y:S01]  /*0180*/  @!P1 S2R R14, SR_CgaCtaId ;  /* 0x00000000000e9919 */ /* 0x000f620000008800 */
[----:B------:R-:W-:Y:S02]  /*0190*/  @!P0 MOV R0, 0x400 ;  /* 0x0000040000008802 */ /* 0x000fe40000000f00 */
[----:B------:R-:W-:Y:S01]  /*01a0*/  @!P1 MOV R10, 0x400 ;  /* 0x00000400000a9802 */ /* 0x000fe20000000f00 */
[----:B------:R-:W2:Y:S01]  /*01b0*/  LDCU UR5, c[0x0][0x2f8] ;  /* 0x00005f00ff0577ac */ /* 0x000ea20008000800 */
[----:B-1----:R-:W-:Y:S02]  /*01c0*/  @!P0 LEA R0, R9, R0, 0x18 ;  /* 0x0000000009008211 */ /* 0x002fe400078ec0ff */
[----:B------:R-:W-:-:S03]  /*01d0*/  @!P1 IADD3 R9, PT, PT, R10, 0x40, RZ ;  /* 0x000000400a099810 */ /* 0x000fc60007ffe0ff */
[----:B------:R-:W-:Y:S01]  /*01e0*/  @!P0 IMAD R0, R12, 0x10, R0 ;  /* 0x000000100c008824 */ /* 0x000fe200078e0200 */
[----:B-----5:R-:W-:-:S03]  /*01f0*/  @!P1 LEA R9, R14, R9, 0x18 ;  /* 0x000000090e099211 */ /* 0x020fc600078ec0ff */
[C---:B0-----:R-:W-:Y:S01]  /*0200*/  @!P0 IMAD R5, R11.reuse, 0x4, R0 ;  /* 0x000000040b058824 */ /* 0x041fe200078e0200 */
[C---:B------:R-:W-:Y:S01]  /*0210*/  @!P1 LEA R9, R11.reuse, R9, 0x2 ;  /* 0x000000090b099211 */ /* 0x040fe200078e10ff */
[----:B------:R-:W-:Y:S01]  /*0220*/  UIADD3 UR4, UPT, UPT, -UR4, 0x5, URZ ;  /* 0x0000000504047890 */ /* 0x000fe2000fffe1ff */
[----:B------:R-:W-:-:S05]  /*0230*/  VIMNMX.U32 R10, PT, PT, R11, R12, !PT ;  /* 0x0000000c0b0a7248 */ /* 0x000fca0007fe0000 */
[----:B------:R-:W-:Y:S02]  /*0240*/  ISETP.GE.U32.AND P2, PT, R10, UR4, PT ;  /* 0x000000040a007c0c */ /* 0x000fe4000bf46070 */
[----:B--2---:R-:W-:-:S05]  /*0250*/  IADD3 R6, P3, PT, R1, UR5, RZ ;  /* 0x0000000501067c10 */ /* 0x004fca000ff7e0ff */
[----:B------:R-:W-:Y:S01]  /*0260*/  IMAD.X R7, RZ, RZ, UR8, P3 ;  /* 0x00000008ff077e24 */ /* 0x000fe200098e06ff */
[----:B----4-:R0:W-:Y:S04]  /*0270*/  @!P0 STS [R5], R4 ;  /* 0x0000000405008388 */ /* 0x0101e80000000800 */
[----:B---3--:R0:W-:Y:S01]  /*0280*/  @!P1 STS [R9], R8 ;  /* 0x0000000809009388 */ /* 0x0081e20000000800 */
[----:B------:R-:W-:Y:S06]  /*0290*/  BAR.SYNC.DEFER_BLOCKING 0x0 ;  /* 0x0000000000007b1d */ /* 0x000fec0000010000 */
[----:B------:R-:W-:Y:S05]  /*02a0*/  @P2 EXIT ;  /* 0x000000000000294d */ /* 0x000fea0003800000 */
[----:B0-----:R-:W0:Y:S01]  /*02b0*/  LDC.64 R8, c[0x0][0x388] ;  /* 0x0000e200ff087b82 */ /* 0x001e220000000a00 */
[----:B------:R-:W-:Y:S01]  /*02c0*/  IMAD R5, R2, UR9, R3 ;  /* 0x0000000902057c24 */ /* 0x000fe2000f8e0203 */
[----:B------:R-:W-:Y:S01]  /*02d0*/  MOV R0, 0x0 ;  /* 0x0000000000007802 */ /* 0x000fe20000000f00 */
[----:B------:R-:W-:Y:S01]  /*02e0*/  IMAD.MOV.U32 R13, RZ, RZ, 0x5 ;  /* 0x00000005ff0d7424 */ /* 0x000fe200078e00ff */
[----:B------:R1:W-:Y:S01]  /*02f0*/  STL.64 [R1], R2 ;  /* 0x0000000201007387 */ /* 0x0003e20000100a00 */
[----:B------:R-:W2:Y:S03]  /*0300*/  LDCU.64 UR4, c[0x4][0x8] ;  /* 0x01000100ff0477ac */ /* 0x000ea60008000a00 */
[----:B------:R1:W3:Y:S01]  /*0310*/  LDC.64 R10, c[0x4][R0] ;  /* 0x01000000000a7b82 */ /* 0x0002e20000000a00 */
[----:B--2---:R-:W-:Y:S01]  /*0320*/  MOV R4, UR4 ;  /* 0x0000000400047c02 */ /* 0x004fe20008000f00 */
[----:B0-----:R-:W-:-:S04]  /*0330*/  IMAD.WIDE R8, R5, 0x4, R8 ;  /* 0x0000000405087825 */ /* 0x001fc800078e0208 */
[----:B------:R-:W-:Y:S01]  /*0340*/  IMAD.U32 R5, RZ, RZ, UR5 ;  /* 0x00000005ff057e24 */ /* 0x000fe2000f8e00ff */
[----:B------:R1:W-:Y:S06]  /*0350*/  STG.E desc[UR6][R8.64], R13 ;  /* 0x0000000d08007986 */ /* 0x0003ec000c101906 */
[----:B------:R-:W-:-:S07]  /*0360*/  LEPC R20, `(.L_x_0) ;  /* 0x000000001014794e */ /* 0x000fce0000000000 */
[----:B-1-3--:R-:W-:Y:S05]  /*0370*/  CALL.ABS.NOINC R10 ;  /* 0x000000000a007343 */ /* 0x00afea0003c00000 */
.L_x_0:
[----:B------:R-:W-:Y:S05]  /*0380*/  EXIT ;  /* 0x000000000000794d */ /* 0x000fea0003800000 */
.L_x_1:
[----:B------:R-:W-:-:S00]  /*0390*/  BRA `(.L_x_1) ;  /* 0xfffffffc00fc7947 */ /* 0x000fc0000383ffff */
[----:B------:R-:W-:-:S00]  /*03a0*/  NOP ;  /* 0x0000000000007918 */ /* 0x000fc00000000000 */
        /* <DEDUP_REMOVED lines=13> */
.L_x_2:


//--------------------- .nv.global.init           --------------------------
	.section	.nv.global.init,"aw",@progbits
.nv.global.init:
	.type		$str,@object
	.size		$str,(.L_0 - $str)
$str:
        /*0000*/ 	.byte	0x43, 0x6f, 0x6c, 0x20, 0x3d, 0x20, 0x20, 0x25, 0x64, 0x2c, 0x20, 0x72, 0x6f, 0x77, 0x20, 0x3d
        /*0010*/ 	.byte	0x20, 0x25, 0x64, 0x00
.L_0:


//--------------------- .nv.shared._Z11convolutionIiEvPT_S1_iS1_i --------------------------
	.section	.nv.shared._Z11convolutionIiEvPT_S1_iS1_i,"aw",@nobits
	.sectionflags	@""
	.align	4
.nv.shared._Z11convolutionIiEvPT_S1_iS1_i:
	.zero		1124


//--------------------- .nv.shared.reserved.0     --------------------------
	.section	.nv.shared.reserved.0,"aw",@nobits
	.weak		__nv_reservedSMEM_offset_0_alias
	.size		__nv_reservedSMEM_offset_0_alias, 0, 64
	.other		__nv_reservedSMEM_offset_0_alias,@"STO_CUDA_RESERVED_SHARED STV_DEFAULT"
__nv_reservedSMEM_offset_0_alias:
	.zero		0
	.zero		64


//--------------------- .nv.constant0._Z11convolutionIiEvPT_S1_iS1_i --------------------------
	.section	.nv.constant0._Z11convolutionIiEvPT_S1_iS1_i,"a",@progbits
	.sectionflags	@""
	.align	4
.nv.constant0._Z11convolutionIiEvPT_S1_iS1_i:
	.zero		932


//--------------------- SYMBOLS --------------------------

	.type		.nv.reservedSmem.offset0,@object
	.size		.nv.reservedSmem.offset0,0x4
	.type		.nv.reservedSmem.cap,@object
	.size		.nv.reservedSmem.cap,0x4
	.type		vprintf,@function
